	.headerflags	@"EF_CUDA_TEXMODE_UNIFIED EF_CUDA_64BIT_ADDRESS EF_CUDA_ACCELERATORS EF_CUDA_SM90 EF_CUDA_VIRTUAL_SM(EF_CUDA_SM90)"
	.elftype	@"ET_EXEC"


//--------------------- .nv.info                  --------------------------
	.section	.nv.info,"",@"SHT_CUDA_INFO"
	.align	4


	//----- nvinfo : EIATTR_REGCOUNT
	.align		4
        /*0000*/ 	.byte	0x04, 0x2f
        /*0002*/ 	.short	(.L_1 - .L_0)
	.align		4
.L_0:
        /*0004*/ 	.word	index@(triton_poi_fused_convolution_leaky_relu_1)
        /*0008*/ 	.word	0x0000000c


	//----- nvinfo : EIATTR_MIN_STACK_SIZE
	.align		4
.L_1:
        /*000c*/ 	.byte	0x04, 0x12
        /*000e*/ 	.short	(.L_3 - .L_2)
	.align		4
.L_2:
        /*0010*/ 	.word	index@(triton_poi_fused_convolution_leaky_relu_1)
        /*0014*/ 	.word	0x00000000


	//----- nvinfo : EIATTR_FRAME_SIZE
	.align		4
.L_3:
        /*0018*/ 	.byte	0x04, 0x11
        /*001a*/ 	.short	(.L_5 - .L_4)
	.align		4
.L_4:
        /*001c*/ 	.word	index@(triton_poi_fused_convolution_leaky_relu_1)
        /*0020*/ 	.word	0x00000000


	//----- nvinfo : EIATTR_MIN_STACK_SIZE
	.align		4
.L_5:
        /*0024*/ 	.byte	0x04, 0x12
        /*0026*/ 	.short	(.L_7 - .L_6)
	.align		4
.L_6:
        /*0028*/ 	.word	index@(triton_poi_fused_convolution_leaky_relu_1)
        /*002c*/ 	.word	0x00000000
.L_7:


//--------------------- .nv.info.triton_poi_fused_convolution_leaky_relu_1 --------------------------
	.section	.nv.info.triton_poi_fused_convolution_leaky_relu_1,"",@"SHT_CUDA_INFO"
	.sectionflags	@""
	.align	4


	//----- nvinfo : EIATTR_CUDA_API_VERSION
	.align		4
        /*0000*/ 	.byte	0x04, 0x37
        /*0002*/ 	.short	(.L_9 - .L_8)
.L_8:
        /*0004*/ 	.word	0x0000007c


	//----- nvinfo : EIATTR_KPARAM_INFO
	.align		4
.L_9:
        /*0008*/ 	.byte	0x04, 0x17
        /*000a*/ 	.short	(.L_11 - .L_10)
.L_10:
        /*000c*/ 	.word	0x00000000
        /*0010*/ 	.short	0x0002
        /*0012*/ 	.short	0x0010
        /*0014*/ 	.byte	0x00, 0xf0, 0x11, 0x00


	//----- nvinfo : EIATTR_KPARAM_INFO
	.align		4
.L_11:
        /*0018*/ 	.byte	0x04, 0x17
        /*001a*/ 	.short	(.L_13 - .L_12)
.L_12:
        /*001c*/ 	.word	0x00000000
        /*0020*/ 	.short	0x0001
        /*0022*/ 	.short	0x0008
        /*0024*/ 	.byte	0x00, 0xf4, 0x21, 0x00


	//----- nvinfo : EIATTR_KPARAM_INFO
	.align		4
.L_13:
        /*0028*/ 	.byte	0x04, 0x17
        /*002a*/ 	.short	(.L_15 - .L_14)
.L_14:
        /*002c*/ 	.word	0x00000000
        /*0030*/ 	.short	0x0000
        /*0032*/ 	.short	0x0000
        /*0034*/ 	.byte	0x00, 0xf4, 0x21, 0x00


	//----- nvinfo : EIATTR_SPARSE_MMA_MASK
	.align		4
.L_15:
        /*0038*/ 	.byte	0x03, 0x50
        /*003a*/ 	.short	0x0000


	//----- nvinfo : EIATTR_MAXREG_COUNT
	.align		4
        /*003c*/ 	.byte	0x03, 0x1b
        /*003e*/ 	.short	0x00ff


	//----- nvinfo : EIATTR_EXIT_INSTR_OFFSETS
	.align		4
        /*0040*/ 	.byte	0x04, 0x1c
        /*0042*/ 	.short	(.L_17 - .L_16)


	//   ....[0]....
.L_16:
        /*0044*/ 	.word	0x00000170


	//----- nvinfo : EIATTR_REQNTID
	.align		4
.L_17:
        /*0048*/ 	.byte	0x04, 0x10
        /*004a*/ 	.short	(.L_19 - .L_18)
.L_18:
        /*004c*/ 	.word	0x00000080
        /*0050*/ 	.word	0x00000001
        /*0054*/ 	.word	0x00000001


	//----- nvinfo : EIATTR_CBANK_PARAM_SIZE
	.align		4
.L_19:
        /*0058*/ 	.byte	0x03, 0x19
        /*005a*/ 	.short	0x0014


	//----- nvinfo : EIATTR_PARAM_CBANK
	.align		4
        /*005c*/ 	.byte	0x04, 0x0a
        /*005e*/ 	.short	(.L_21 - .L_20)
	.align		4
.L_20:
        /*0060*/ 	.word	index@(.nv.constant0.triton_poi_fused_convolution_leaky_relu_1)
        /*0064*/ 	.short	0x0210
        /*0066*/ 	.short	0x0014


	//----- nvinfo : EIATTR_SW_WAR
	.align		4
.L_21:
        /*0068*/ 	.byte	0x04, 0x36
        /*006a*/ 	.short	(.L_23 - .L_22)
.L_22:
        /*006c*/ 	.word	0x00000008
.L_23:


//--------------------- .nv.callgraph             --------------------------
	.section	.nv.callgraph,"",@"SHT_CUDA_CALLGRAPH"
	.align	4
	.sectionentsize	8
	.align		4
        /*0000*/ 	.word	0x00000000
	.align		4
        /*0004*/ 	.word	0xffffffff
	.align		4
        /*0008*/ 	.word	0x00000000
	.align		4
        /*000c*/ 	.word	0xfffffffe
	.align		4
        /*0010*/ 	.word	0x00000000
	.align		4
        /*0014*/ 	.word	0xfffffffd
	.align		4
        /*0018*/ 	.word	0x00000000
	.align		4
        /*001c*/ 	.word	0xfffffffc


//--------------------- .text.triton_poi_fused_convolution_leaky_relu_1 --------------------------
	.section	.text.triton_poi_fused_convolution_leaky_relu_1,"ax",@progbits
	.align	128
        .global         triton_poi_fused_convolution_leaky_relu_1
        .type           triton_poi_fused_convolution_leaky_relu_1,@function
        .size           triton_poi_fused_convolution_leaky_relu_1,(.L_x_1 - triton_poi_fused_convolution_leaky_relu_1)
        .other          triton_poi_fused_convolution_leaky_relu_1,@"STO_CUDA_ENTRY STV_DEFAULT"
triton_poi_fused_convolution_leaky_relu_1:
.text.triton_poi_fused_convolution_leaky_relu_1:
[----:B------:R-:W-:Y:S01]  /*0000*/  LDC R1, c[0x0][0x28] ;  /* 0x00000a00ff017b82 */ /* 0x000fe20000000800 */
[----:B------:R-:W1:Y:S07]  /*0010*/  S2R R0, SR_TID.X ;  /* 0x0000000000007919 */ /* 0x000e6e0000002100 */
[----:B------:R-:W2:Y:S01]  /*0020*/  LDC.64 R2, c[0x0][0x210] ;  /* 0x00008400ff027b82 */ /* 0x000ea20000000a00 */
[----:B------:R-:W-:Y:S01]  /*0030*/  ULDC.64 UR4, c[0x0][0x208] ;  /* 0x0000820000047ab9 */ /* 0x000fe20000000a00 */
[----:B------:R-:W3:Y:S01]  /*0040*/  S2R R7, SR_CTAID.X ;  /* 0x0000000000077919 */ /* 0x000ee20000002500 */
[----:B-1----:R-:W-:-:S02]  /*0050*/  LOP3.LUT R0, R0, 0x7f, RZ, 0xc0, !PT ;  /* 0x0000007f00007812 */ /* 0x002fc400078ec0ff */
[----:B---3--:R-:W-:-:S03]  /*0060*/  SHF.R.S32.HI R4, RZ, 0x18, R7 ;  /* 0x00000018ff047819 */ /* 0x008fc60000011407 */
[----:B------:R-:W-:Y:S01]  /*0070*/  IMAD R7, R7, 0x80, R0 ;  /* 0x0000008007077824 */ /* 0x000fe200078e0200 */
[----:B------:R-:W-:-:S03]  /*0080*/  SGXT R0, R4, 0x1 ;  /* 0x000000010400781a */ /* 0x000fc60000000200 */
[----:B--2---:R-:W-:Y:S01]  /*0090*/  IMAD.WIDE R2, R7, 0x4, R2 ;  /* 0x0000000407027825 */ /* 0x004fe200078e0202 */
[----:B------:R-:W1:Y:S01]  /*00a0*/  LDC.64 R4, c[0x0][0x218] ;  /* 0x00008600ff047b82 */ /* 0x000e620000000a00 */
[----:B------:R-:W-:-:S04]  /*00b0*/  LEA.HI R0, R0, R7, RZ, 0xa ;  /* 0x0000000700007211 */ /* 0x000fc800078f50ff */
[----:B------:R-:W-:-:S04]  /*00c0*/  SHF.R.S32.HI R0, RZ, 0xa, R0 ;  /* 0x0000000aff007819 */ /* 0x000fc80000011400 */
[----:B------:R-:W-:-:S04]  /*00d0*/  LEA.HI R6, R0, R0, RZ, 0x2 ;  /* 0x0000000000067211 */ /* 0x000fc800078f10ff */
[----:B------:R-:W-:-:S05]  /*00e0*/  LOP3.LUT R9, R6, 0xfffffffc, RZ, 0xc0, !PT ;  /* 0xfffffffc06097812 */ /* 0x000fca00078ec0ff */
[----:B------:R-:W-:Y:S02]  /*00f0*/  IMAD.IADD R9, R0, 0x1, -R9 ;  /* 0x0000000100097824 */ /* 0x000fe400078e0a09 */
[----:B------:R-:W2:Y:S02]  /*0100*/  LDG.E R0, desc[UR4][R2.64] ;  /* 0x0000000402007981 */ /* 0x000ea4000c1e1900 */
[----:B-1----:R-:W-:-:S06]  /*0110*/  IMAD.WIDE R4, R9, 0x4, R4 ;  /* 0x0000000409047825 */ /* 0x002fcc00078e0204 */
[----:B------:R-:W2:Y:S02]  /*0120*/  LDG.E.EL R5, desc[UR4][R4.64] ;  /* 0x0000000404057981 */ /* 0x000ea4000c2e1900 */
[C---:B--2---:R-:W-:Y:S01]  /*0130*/  FSETP.GT.AND P0, PT, R0.reuse, -R5, PT ;  /* 0x800000050000720b */ /* 0x044fe20003f04000 */
[----:B------:R-:W-:-:S12]  /*0140*/  FADD R7, R0, R5 ;  /* 0x0000000500077221 */ /* 0x000fd80000000000 */
[----:B------:R-:W-:-:S05]  /*0150*/  @!P0 FMUL R7, R7, 0.20000000298023223877 ;  /* 0x3e4ccccd07078820 */ /* 0x000fca0000400000 */
[----:B------:R-:W-:Y:S01]  /*0160*/  STG.E desc[UR4][R2.64], R7 ;  /* 0x0000000702007986 */ /* 0x000fe2000c101904 */
[----:B------:R-:W-:Y:S05]  /*0170*/  EXIT ;  /* 0x000000000000794d */ /* 0x000fea0003800000 */
.L_x_0:
[----:B------:R-:W-:-:S00]  /*0180*/  BRA `(.L_x_0) ;  /* 0xfffffffc00fc7947 */ /* 0x000fc0000383ffff */
[----:B------:R-:W-:-:S00]  /*0190*/  NOP ;  /* 0x0000000000007918 */ /* 0x000fc00000000000 */
        /* <DEDUP_REMOVED lines=14> */
.L_x_1:


//--------------------- .nv.constant0.triton_poi_fused_convolution_leaky_relu_1 --------------------------
	.section	.nv.constant0.triton_poi_fused_convolution_leaky_relu_1,"a",@progbits
	.sectionflags	@""
	.align	4
.nv.constant0.triton_poi_fused_convolution_leaky_relu_1:
	.zero		548
